//
// Generated by NVIDIA NVVM Compiler
//
// Compiler Build ID: CL-36424714
// Cuda compilation tools, release 13.0, V13.0.88
// Based on NVVM 20.0.0
//

.version 9.0
.target sm_100
.address_size 64

	// .globl	_Z12add_matricesPiS_S_ii

.visible .entry _Z12add_matricesPiS_S_ii(
	.param .u64 .ptr .align 1 _Z12add_matricesPiS_S_ii_param_0,
	.param .u64 .ptr .align 1 _Z12add_matricesPiS_S_ii_param_1,
	.param .u64 .ptr .align 1 _Z12add_matricesPiS_S_ii_param_2,
	.param .u32 _Z12add_matricesPiS_S_ii_param_3,
	.param .u32 _Z12add_matricesPiS_S_ii_param_4
)
{
	.reg .pred 	%p<4>;
	.reg .b32 	%r<15>;
	.reg .b64 	%rd<11>;

	ld.param.u64 	%rd1, [_Z12add_matricesPiS_S_ii_param_0];
	ld.param.u64 	%rd2, [_Z12add_matricesPiS_S_ii_param_1];
	ld.param.u64 	%rd3, [_Z12add_matricesPiS_S_ii_param_2];
	ld.param.u32 	%r4, [_Z12add_matricesPiS_S_ii_param_3];
	ld.param.u32 	%r3, [_Z12add_matricesPiS_S_ii_param_4];
	mov.u32 	%r5, %ntid.x;
	mov.u32 	%r6, %ctaid.x;
	mov.u32 	%r7, %tid.x;
	mad.lo.s32 	%r1, %r5, %r6, %r7;
	mov.u32 	%r8, %ntid.y;
	mov.u32 	%r9, %ctaid.y;
	mov.u32 	%r10, %tid.y;
	mad.lo.s32 	%r2, %r8, %r9, %r10;
	setp.ge.s32 	%p1, %r2, %r4;
	setp.ge.s32 	%p2, %r1, %r3;
	or.pred  	%p3, %p1, %p2;
	@%p3 bra 	$L__BB0_2;
	cvta.to.global.u64 	%rd4, %rd1;
	cvta.to.global.u64 	%rd5, %rd2;
	cvta.to.global.u64 	%rd6, %rd3;
	mad.lo.s32 	%r11, %r3, %r2, %r1;
	mul.wide.s32 	%rd7, %r11, 4;
	add.s64 	%rd8, %rd4, %rd7;
	ld.global.u32 	%r12, [%rd8];
	add.s64 	%rd9, %rd5, %rd7;
	ld.global.u32 	%r13, [%rd9];
	add.s32 	%r14, %r13, %r12;
	add.s64 	%rd10, %rd6, %rd7;
	st.global.u32 	[%rd10], %r14;
$L__BB0_2:
	ret;

}


// ===== COMPILED SASS (sm_100) =====

	.target	sm_100

	.elftype	@"ET_EXEC"


//--------------------- .note.nv.tkinfo           --------------------------
	.section	.note.nv.tkinfo,"",@"SHT_NOTE"
	.sectionflags	@"SHF_NOTE_NV_TKINFO"
	.tkinfo
        /*0018*/ 	.word	0x00000002
        /*0030*/ 	.string	""
        /*0030*/ 	.string	"ptxas"
        /*0030*/ 	.string	"Cuda compilation tools, release 13.0, V13.0.88"
        /*0030*/ 	.string	"Build cuda_13.0.r13.0/compiler.36424714_0"
        /*0030*/ 	.string	"-arch sm_100 -m 64 "



//--------------------- .note.nv.cuinfo           --------------------------
	.section	.note.nv.cuinfo,"",@"SHT_NOTE"
	.sectionflags	@"SHF_NOTE_NV_CUINFO"
        /*0018*/ 	.short	0x0002
        /*001a*/ 	.short	0x0064
        /*001c*/ 	.short	0x0082
	.zero		2


//--------------------- .nv.info                  --------------------------
	.section	.nv.info,"",@"SHT_CUDA_INFO"
	.align	4


	//----- nvinfo : EIATTR_REGCOUNT
	.align		4
        /*0000*/ 	.byte	0x04, 0x2f
        /*0002*/ 	.short	(.L_1 - .L_0)
	.align		4
.L_0:
        /*0004*/ 	.word	index@(_Z12add_matricesPiS_S_ii)
        /*0008*/ 	.word	0x0000000c


	//----- nvinfo : EIATTR_FRAME_SIZE
	.align		4
.L_1:
        /*000c*/ 	.byte	0x04, 0x11
        /*000e*/ 	.short	(.L_3 - .L_2)
	.align		4
.L_2:
        /*0010*/ 	.word	index@(_Z12add_matricesPiS_S_ii)
        /*0014*/ 	.word	0x00000000


	//----- nvinfo : EIATTR_MIN_STACK_SIZE
	.align		4
.L_3:
        /*0018*/ 	.byte	0x04, 0x12
        /*001a*/ 	.short	(.L_5 - .L_4)
	.align		4
.L_4:
        /*001c*/ 	.word	index@(_Z12add_matricesPiS_S_ii)
        /*0020*/ 	.word	0x00000000
.L_5:


//--------------------- .nv.compat                --------------------------
	.section	.nv.compat,"",@"SHT_CUDA_COMPAT_INFO"
	.align	4
        /*0000*/ 	.byte	0x02, 0x09, 0x00, 0x00, 0x02, 0x02, 0x01, 0x00, 0x02, 0x05, 0x05, 0x00, 0x03, 0x07, 0x01, 0x01
        /*0010*/ 	.byte	0x02, 0x03, 0x00, 0x00, 0x02, 0x06, 0x01, 0x00, 0x04, 0x0b, 0x08, 0x00, 0x09, 0x00, 0x00, 0x00
        /*0020*/ 	.byte	0x00, 0x00, 0x00, 0x00


//--------------------- .nv.info._Z12add_matricesPiS_S_ii --------------------------
	.section	.nv.info._Z12add_matricesPiS_S_ii,"",@"SHT_CUDA_INFO"
	.sectionflags	@""
	.align	4


	//----- nvinfo : EIATTR_CUDA_API_VERSION
	.align		4
        /*0000*/ 	.byte	0x04, 0x37
        /*0002*/ 	.short	(.L_7 - .L_6)
.L_6:
        /*0004*/ 	.word	0x00000082


	//----- nvinfo : EIATTR_KPARAM_INFO
	.align		4
.L_7:
        /*0008*/ 	.byte	0x04, 0x17
        /*000a*/ 	.short	(.L_9 - .L_8)
.L_8:
        /*000c*/ 	.word	0x00000000
        /*0010*/ 	.short	0x0004
        /*0012*/ 	.short	0x001c
        /*0014*/ 	.byte	0x00, 0xf0, 0x11, 0x00


	//----- nvinfo : EIATTR_KPARAM_INFO
	.align		4
.L_9:
        /*0018*/ 	.byte	0x04, 0x17
        /*001a*/ 	.short	(.L_11 - .L_10)
.L_10:
        /*001c*/ 	.word	0x00000000
        /*0020*/ 	.short	0x0003
        /*0022*/ 	.short	0x0018
        /*0024*/ 	.byte	0x00, 0xf0, 0x11, 0x00


	//----- nvinfo : EIATTR_KPARAM_INFO
	.align		4
.L_11:
        /*0028*/ 	.byte	0x04, 0x17
        /*002a*/ 	.short	(.L_13 - .L_12)
.L_12:
        /*002c*/ 	.word	0x00000000
        /*0030*/ 	.short	0x0002
        /*0032*/ 	.short	0x0010
        /*0034*/ 	.byte	0x00, 0xf5, 0x21, 0x00


	//----- nvinfo : EIATTR_KPARAM_INFO
	.align		4
.L_13:
        /*0038*/ 	.byte	0x04, 0x17
        /*003a*/ 	.short	(.L_15 - .L_14)
.L_14:
        /*003c*/ 	.word	0x00000000
        /*0040*/ 	.short	0x0001
        /*0042*/ 	.short	0x0008
        /*0044*/ 	.byte	0x00, 0xf5, 0x21, 0x00


	//----- nvinfo : EIATTR_KPARAM_INFO
	.align		4
.L_15:
        /*0048*/ 	.byte	0x04, 0x17
        /*004a*/ 	.short	(.L_17 - .L_16)
.L_16:
        /*004c*/ 	.word	0x00000000
        /*0050*/ 	.short	0x0000
        /*0052*/ 	.short	0x0000
        /*0054*/ 	.byte	0x00, 0xf5, 0x21, 0x00


	//----- nvinfo : EIATTR_SPARSE_MMA_MASK
	.align		4
.L_17:
        /*0058*/ 	.byte	0x03, 0x50
        /*005a*/ 	.short	0x0000


	//----- nvinfo : EIATTR_MAXREG_COUNT
	.align		4
        /*005c*/ 	.byte	0x03, 0x1b
        /*005e*/ 	.short	0x00ff


	//----- nvinfo : EIATTR_MERCURY_ISA_VERSION
	.align		4
        /*0060*/ 	.byte	0x03, 0x5f
        /*0062*/ 	.short	0x0101


	//----- nvinfo : EIATTR_VRC_CTA_INIT_COUNT
	.align		4
        /*0064*/ 	.byte	0x02, 0x4a
	.zero		1
	.zero		1


	//----- nvinfo : EIATTR_EXIT_INSTR_OFFSETS
	.align		4
        /*0068*/ 	.byte	0x04, 0x1c
        /*006a*/ 	.short	(.L_19 - .L_18)


	//   ....[0]....
.L_18:
        /*006c*/ 	.word	0x000000c0


	//   ....[1]....
        /*0070*/ 	.word	0x00000190


	//----- nvinfo : EIATTR_CBANK_PARAM_SIZE
	.align		4
.L_19:
        /*0074*/ 	.byte	0x03, 0x19
        /*0076*/ 	.short	0x0020


	//----- nvinfo : EIATTR_PARAM_CBANK
	.align		4
        /*0078*/ 	.byte	0x04, 0x0a
        /*007a*/ 	.short	(.L_21 - .L_20)
	.align		4
.L_20:
        /*007c*/ 	.word	index@(.nv.constant0._Z12add_matricesPiS_S_ii)
        /*0080*/ 	.short	0x0380
        /*0082*/ 	.short	0x0020


	//----- nvinfo : EIATTR_SW_WAR
	.align		4
.L_21:
        /*0084*/ 	.byte	0x04, 0x36
        /*0086*/ 	.short	(.L_23 - .L_22)
.L_22:
        /*0088*/ 	.word	0x00000008
.L_23:


//--------------------- .nv.callgraph             --------------------------
	.section	.nv.callgraph,"",@"SHT_CUDA_CALLGRAPH"
	.align	4
	.sectionentsize	8
	.align		4
        /*0000*/ 	.word	0x00000000
	.align		4
        /*0004*/ 	.word	0xffffffff
	.align		4
        /*0008*/ 	.word	0x00000000
	.align		4
        /*000c*/ 	.word	0xfffffffe
	.align		4
        /*0010*/ 	.word	0x00000000
	.align		4
        /*0014*/ 	.word	0xfffffffd
	.align		4
        /*0018*/ 	.word	0x00000000
	.align		4
        /*001c*/ 	.word	0xfffffffc


//--------------------- .text._Z12add_matricesPiS_S_ii --------------------------
	.section	.text._Z12add_matricesPiS_S_ii,"ax",@progbits
	.align	128
        .global         _Z12add_matricesPiS_S_ii
        .type           _Z12add_matricesPiS_S_ii,@function
        .size           _Z12add_matricesPiS_S_ii,(.L_x_1 - _Z12add_matricesPiS_S_ii)
        .other          _Z12add_matricesPiS_S_ii,@"STO_CUDA_ENTRY STV_DEFAULT"
_Z12add_matricesPiS_S_ii:
.text._Z12add_matricesPiS_S_ii:
[----:B------:R-:W-:Y:S01]  /*0000*/  LDC R1, c[0x0][0x37c] ;  /* 0x0000df00ff017b82 */ /* 0x000fe20000000800 */
[----:B------:R-:W0:Y:S01]  /*0010*/  S2R R0, SR_CTAID.X ;  /* 0x0000000000007919 */ /* 0x000e220000002500 */
[----:B------:R-:W0:Y:S01]  /*0020*/  LDCU UR4, c[0x0][0x360] ;  /* 0x00006c00ff0477ac */ /* 0x000e220008000800 */
[----:B------:R-:W0:Y:S01]  /*0030*/  S2R R3, SR_TID.X ;  /* 0x0000000000037919 */ /* 0x000e220000002100 */
[----:B------:R-:W1:Y:S01]  /*0040*/  LDCU UR5, c[0x0][0x364] ;  /* 0x00006c80ff0577ac */ /* 0x000e620008000800 */
[----:B------:R-:W1:Y:S01]  /*0050*/  S2R R7, SR_CTAID.Y ;  /* 0x0000000000077919 */ /* 0x000e620000002600 */
[----:B------:R-:W2:Y:S01]  /*0060*/  LDCU.64 UR6, c[0x0][0x398] ;  /* 0x00007300ff0677ac */ /* 0x000ea20008000a00 */
[----:B------:R-:W1:Y:S01]  /*0070*/  S2R R2, SR_TID.Y ;  /* 0x0000000000027919 */ /* 0x000e620000002200 */
[----:B0-----:R-:W-:-:S05]  /*0080*/  IMAD R0, R0, UR4, R3 ;  /* 0x0000000400007c24 */ /* 0x001fca000f8e0203 */
[----:B--2---:R-:W-:Y:S01]  /*0090*/  ISETP.GE.AND P0, PT, R0, UR7, PT ;  /* 0x0000000700007c0c */ /* 0x004fe2000bf06270 */
[----:B-1----:R-:W-:-:S05]  /*00a0*/  IMAD R7, R7, UR5, R2 ;  /* 0x0000000507077c24 */ /* 0x002fca000f8e0202 */
[----:B------:R-:W-:-:S13]  /*00b0*/  ISETP.GE.OR P0, PT, R7, UR6, P0 ;  /* 0x0000000607007c0c */ /* 0x000fda0008706670 */
[----:B------:R-:W-:Y:S05]  /*00c0*/  @P0 EXIT ;  /* 0x000000000000094d */ /* 0x000fea0003800000 */
[----:B------:R-:W0:Y:S01]  /*00d0*/  LDC.64 R2, c[0x0][0x380] ;  /* 0x0000e000ff027b82 */ /* 0x000e220000000a00 */
[----:B------:R-:W1:Y:S01]  /*00e0*/  LDCU.64 UR4, c[0x0][0x358] ;  /* 0x00006b00ff0477ac */ /* 0x000e620008000a00 */
[----:B------:R-:W-:-:S06]  /*00f0*/  IMAD R9, R7, UR7, R0 ;  /* 0x0000000707097c24 */ /* 0x000fcc000f8e0200 */
[----:B------:R-:W2:Y:S08]  /*0100*/  LDC.64 R4, c[0x0][0x388] ;  /* 0x0000e200ff047b82 */ /* 0x000eb00000000a00 */
[----:B------:R-:W3:Y:S01]  /*0110*/  LDC.64 R6, c[0x0][0x390] ;  /* 0x0000e400ff067b82 */ /* 0x000ee20000000a00 */
[----:B0-----:R-:W-:-:S06]  /*0120*/  IMAD.WIDE R2, R9, 0x4, R2 ;  /* 0x0000000409027825 */ /* 0x001fcc00078e0202 */
[----:B-1----:R-:W4:Y:S01]  /*0130*/  LDG.E R2, desc[UR4][R2.64] ;  /* 0x0000000402027981 */ /* 0x002f22000c1e1900 */
[----:B--2---:R-:W-:-:S06]  /*0140*/  IMAD.WIDE R4, R9, 0x4, R4 ;  /* 0x0000000409047825 */ /* 0x004fcc00078e0204 */
[----:B------:R-:W4:Y:S01]  /*0150*/  LDG.E R5, desc[UR4][R4.64] ;  /* 0x0000000404057981 */ /* 0x000f22000c1e1900 */
[----:B---3--:R-:W-:Y:S01]  /*0160*/  IMAD.WIDE R6, R9, 0x4, R6 ;  /* 0x0000000409067825 */ /* 0x008fe200078e0206 */
[----:B----4-:R-:W-:-:S05]  /*0170*/  IADD3 R9, PT, PT, R2, R5, RZ ;  /* 0x0000000502097210 */ /* 0x010fca0007ffe0ff */
[----:B------:R-:W-:Y:S01]  /*0180*/  STG.E desc[UR4][R6.64], R9 ;  /* 0x0000000906007986 */ /* 0x000fe2000c101904 */
[----:B------:R-:W-:Y:S05]  /*0190*/  EXIT ;  /* 0x000000000000794d */ /* 0x000fea0003800000 */
.L_x_0:
[----:B------:R-:W-:-:S00]  /*01a0*/  BRA `(.L_x_0) ;  /* 0xfffffffc00fc7947 */ /* 0x000fc0000383ffff */
[----:B------:R-:W-:-:S00]  /*01b0*/  NOP ;  /* 0x0000000000007918 */ /* 0x000fc00000000000 */
        /* <DEDUP_REMOVED lines=12> */
.L_x_1:


//--------------------- .nv.shared.reserved.0     --------------------------
	.section	.nv.shared.reserved.0,"aw",@nobits
	.weak		__nv_reservedSMEM_offset_0_alias
	.size		__nv_reservedSMEM_offset_0_alias, 0, 64
	.other		__nv_reservedSMEM_offset_0_alias,@"STO_CUDA_RESERVED_SHARED STV_DEFAULT"
__nv_reservedSMEM_offset_0_alias:
	.zero		0
	.zero		64


//--------------------- .nv.constant0._Z12add_matricesPiS_S_ii --------------------------
	.section	.nv.constant0._Z12add_matricesPiS_S_ii,"a",@progbits
	.sectionflags	@""
	.align	4
.nv.constant0._Z12add_matricesPiS_S_ii:
	.zero		928


//--------------------- SYMBOLS --------------------------

	.type		.nv.reservedSmem.offset0,@object
	.size		.nv.reservedSmem.offset0,0x4
